//
// Generated by NVIDIA NVVM Compiler
//
// Compiler Build ID: CL-36424714
// Cuda compilation tools, release 13.0, V13.0.88
// Based on NVVM 20.0.0
//

.version 9.0
.target sm_100
.address_size 64

	// .globl	_Z19bfs_vertix_top_downPiS_S_Pbii

.visible .entry _Z19bfs_vertix_top_downPiS_S_Pbii(
	.param .u64 .ptr .align 1 _Z19bfs_vertix_top_downPiS_S_Pbii_param_0,
	.param .u64 .ptr .align 1 _Z19bfs_vertix_top_downPiS_S_Pbii_param_1,
	.param .u64 .ptr .align 1 _Z19bfs_vertix_top_downPiS_S_Pbii_param_2,
	.param .u64 .ptr .align 1 _Z19bfs_vertix_top_downPiS_S_Pbii_param_3,
	.param .u32 _Z19bfs_vertix_top_downPiS_S_Pbii_param_4,
	.param .u32 _Z19bfs_vertix_top_downPiS_S_Pbii_param_5
)
{
	.reg .pred 	%p<7>;
	.reg .b16 	%rs<9>;
	.reg .b32 	%r<21>;
	.reg .b64 	%rd<17>;

	ld.param.u64 	%rd5, [_Z19bfs_vertix_top_downPiS_S_Pbii_param_0];
	ld.param.u64 	%rd6, [_Z19bfs_vertix_top_downPiS_S_Pbii_param_1];
	ld.param.u64 	%rd8, [_Z19bfs_vertix_top_downPiS_S_Pbii_param_2];
	ld.param.u64 	%rd7, [_Z19bfs_vertix_top_downPiS_S_Pbii_param_3];
	ld.param.u32 	%r10, [_Z19bfs_vertix_top_downPiS_S_Pbii_param_4];
	ld.param.u32 	%r9, [_Z19bfs_vertix_top_downPiS_S_Pbii_param_5];
	cvta.to.global.u64 	%rd1, %rd8;
	mov.u32 	%r11, %tid.x;
	mov.u32 	%r12, %ctaid.x;
	mov.u32 	%r13, %ntid.x;
	mad.lo.s32 	%r1, %r12, %r13, %r11;
	setp.ge.s32 	%p1, %r1, %r10;
	@%p1 bra 	$L__BB0_9;
	mul.wide.s32 	%rd9, %r1, 4;
	add.s64 	%rd10, %rd1, %rd9;
	ld.global.u32 	%r14, [%rd10];
	add.s32 	%r15, %r9, -1;
	setp.ne.s32 	%p2, %r14, %r15;
	@%p2 bra 	$L__BB0_9;
	cvta.to.global.u64 	%rd11, %rd5;
	add.s64 	%rd2, %rd11, %rd9;
	ld.global.u32 	%r19, [%rd2];
	ld.global.u32 	%r20, [%rd2+4];
	setp.ge.s32 	%p3, %r19, %r20;
	@%p3 bra 	$L__BB0_9;
	cvta.to.global.u64 	%rd3, %rd6;
	mov.b16 	%rs8, 0;
$L__BB0_4:
	mul.wide.s32 	%rd13, %r19, 4;
	add.s64 	%rd14, %rd3, %rd13;
	ld.global.u32 	%r16, [%rd14];
	mul.wide.s32 	%rd15, %r16, 4;
	add.s64 	%rd4, %rd1, %rd15;
	ld.global.u32 	%r17, [%rd4];
	setp.ne.s32 	%p4, %r17, -1;
	@%p4 bra 	$L__BB0_6;
	st.global.u32 	[%rd4], %r9;
	ld.global.u32 	%r20, [%rd2+4];
	mov.b16 	%rs8, 1;
$L__BB0_6:
	add.s32 	%r19, %r19, 1;
	setp.lt.s32 	%p5, %r19, %r20;
	@%p5 bra 	$L__BB0_4;
	and.b16  	%rs5, %rs8, 255;
	setp.eq.s16 	%p6, %rs5, 0;
	@%p6 bra 	$L__BB0_9;
	cvta.to.global.u64 	%rd16, %rd7;
	mov.b16 	%rs6, 1;
	st.global.u8 	[%rd16], %rs6;
$L__BB0_9:
	ret;

}
	// .globl	_Z20bfs_vertix_bottom_upPiS_S_Pbii
.visible .entry _Z20bfs_vertix_bottom_upPiS_S_Pbii(
	.param .u64 .ptr .align 1 _Z20bfs_vertix_bottom_upPiS_S_Pbii_param_0,
	.param .u64 .ptr .align 1 _Z20bfs_vertix_bottom_upPiS_S_Pbii_param_1,
	.param .u64 .ptr .align 1 _Z20bfs_vertix_bottom_upPiS_S_Pbii_param_2,
	.param .u64 .ptr .align 1 _Z20bfs_vertix_bottom_upPiS_S_Pbii_param_3,
	.param .u32 _Z20bfs_vertix_bottom_upPiS_S_Pbii_param_4,
	.param .u32 _Z20bfs_vertix_bottom_upPiS_S_Pbii_param_5
)
{
	.reg .pred 	%p<6>;
	.reg .b16 	%rs<2>;
	.reg .b32 	%r<16>;
	.reg .b64 	%rd<17>;

	ld.param.u64 	%rd4, [_Z20bfs_vertix_bottom_upPiS_S_Pbii_param_0];
	ld.param.u64 	%rd5, [_Z20bfs_vertix_bottom_upPiS_S_Pbii_param_1];
	ld.param.u64 	%rd7, [_Z20bfs_vertix_bottom_upPiS_S_Pbii_param_2];
	ld.param.u64 	%rd6, [_Z20bfs_vertix_bottom_upPiS_S_Pbii_param_3];
	ld.param.u32 	%r8, [_Z20bfs_vertix_bottom_upPiS_S_Pbii_param_4];
	ld.param.u32 	%r7, [_Z20bfs_vertix_bottom_upPiS_S_Pbii_param_5];
	cvta.to.global.u64 	%rd1, %rd7;
	mov.u32 	%r9, %tid.x;
	mov.u32 	%r10, %ctaid.x;
	mov.u32 	%r11, %ntid.x;
	mad.lo.s32 	%r1, %r10, %r11, %r9;
	setp.ge.s32 	%p1, %r1, %r8;
	@%p1 bra 	$L__BB1_7;
	mul.wide.s32 	%rd8, %r1, 4;
	add.s64 	%rd2, %rd1, %rd8;
	ld.global.u32 	%r12, [%rd2];
	setp.ne.s32 	%p2, %r12, -1;
	@%p2 bra 	$L__BB1_7;
	cvta.to.global.u64 	%rd9, %rd4;
	add.s64 	%rd11, %rd9, %rd8;
	ld.global.u32 	%r15, [%rd11];
	ld.global.u32 	%r3, [%rd11+4];
	setp.ge.s32 	%p3, %r15, %r3;
	@%p3 bra 	$L__BB1_7;
	add.s32 	%r4, %r7, -1;
	cvta.to.global.u64 	%rd3, %rd5;
	bra.uni 	$L__BB1_5;
$L__BB1_4:
	add.s32 	%r15, %r15, 1;
	setp.ge.s32 	%p5, %r15, %r3;
	@%p5 bra 	$L__BB1_7;
$L__BB1_5:
	mul.wide.s32 	%rd12, %r15, 4;
	add.s64 	%rd13, %rd3, %rd12;
	ld.global.u32 	%r13, [%rd13];
	mul.wide.s32 	%rd14, %r13, 4;
	add.s64 	%rd15, %rd1, %rd14;
	ld.global.u32 	%r14, [%rd15];
	setp.ne.s32 	%p4, %r14, %r4;
	@%p4 bra 	$L__BB1_4;
	st.global.u32 	[%rd2], %r7;
	cvta.to.global.u64 	%rd16, %rd6;
	mov.b16 	%rs1, 1;
	st.global.u8 	[%rd16], %rs1;
$L__BB1_7:
	ret;

}


// ===== COMPILED SASS (sm_100) =====

	.target	sm_100

	.elftype	@"ET_EXEC"


//--------------------- .note.nv.tkinfo           --------------------------
	.section	.note.nv.tkinfo,"",@"SHT_NOTE"
	.sectionflags	@"SHF_NOTE_NV_TKINFO"
	.tkinfo
        /*0018*/ 	.word	0x00000002
        /*0030*/ 	.string	""
        /*0030*/ 	.string	"ptxas"
        /*0030*/ 	.string	"Cuda compilation tools, release 13.0, V13.0.88"
        /*0030*/ 	.string	"Build cuda_13.0.r13.0/compiler.36424714_0"
        /*0030*/ 	.string	"-arch sm_100 -m 64 "



//--------------------- .note.nv.cuinfo           --------------------------
	.section	.note.nv.cuinfo,"",@"SHT_NOTE"
	.sectionflags	@"SHF_NOTE_NV_CUINFO"
        /*0018*/ 	.short	0x0002
        /*001a*/ 	.short	0x0064
        /*001c*/ 	.short	0x0082
	.zero		2


//--------------------- .nv.info                  --------------------------
	.section	.nv.info,"",@"SHT_CUDA_INFO"
	.align	4


	//----- nvinfo : EIATTR_REGCOUNT
	.align		4
        /*0000*/ 	.byte	0x04, 0x2f
        /*0002*/ 	.short	(.L_1 - .L_0)
	.align		4
.L_0:
        /*0004*/ 	.word	index@(_Z19bfs_vertix_top_downPiS_S_Pbii)
        /*0008*/ 	.word	0x00000012


	//----- nvinfo : EIATTR_FRAME_SIZE
	.align		4
.L_1:
        /*000c*/ 	.byte	0x04, 0x11
        /*000e*/ 	.short	(.L_3 - .L_2)
	.align		4
.L_2:
        /*0010*/ 	.word	index@(_Z19bfs_vertix_top_downPiS_S_Pbii)
        /*0014*/ 	.word	0x00000000


	//----- nvinfo : EIATTR_REGCOUNT
	.align		4
.L_3:
        /*0018*/ 	.byte	0x04, 0x2f
        /*001a*/ 	.short	(.L_5 - .L_4)
	.align		4
.L_4:
        /*001c*/ 	.word	index@(_Z20bfs_vertix_bottom_upPiS_S_Pbii)
        /*0020*/ 	.word	0x00000010


	//----- nvinfo : EIATTR_FRAME_SIZE
	.align		4
.L_5:
        /*0024*/ 	.byte	0x04, 0x11
        /*0026*/ 	.short	(.L_7 - .L_6)
	.align		4
.L_6:
        /*0028*/ 	.word	index@(_Z20bfs_vertix_bottom_upPiS_S_Pbii)
        /*002c*/ 	.word	0x00000000


	//----- nvinfo : EIATTR_MIN_STACK_SIZE
	.align		4
.L_7:
        /*0030*/ 	.byte	0x04, 0x12
        /*0032*/ 	.short	(.L_9 - .L_8)
	.align		4
.L_8:
        /*0034*/ 	.word	index@(_Z20bfs_vertix_bottom_upPiS_S_Pbii)
        /*0038*/ 	.word	0x00000000


	//----- nvinfo : EIATTR_MIN_STACK_SIZE
	.align		4
.L_9:
        /*003c*/ 	.byte	0x04, 0x12
        /*003e*/ 	.short	(.L_11 - .L_10)
	.align		4
.L_10:
        /*0040*/ 	.word	index@(_Z19bfs_vertix_top_downPiS_S_Pbii)
        /*0044*/ 	.word	0x00000000
.L_11:


//--------------------- .nv.compat                --------------------------
	.section	.nv.compat,"",@"SHT_CUDA_COMPAT_INFO"
	.align	4
        /*0000*/ 	.byte	0x02, 0x09, 0x00, 0x00, 0x02, 0x02, 0x01, 0x00, 0x02, 0x05, 0x05, 0x00, 0x03, 0x07, 0x01, 0x01
        /*0010*/ 	.byte	0x02, 0x03, 0x00, 0x00, 0x02, 0x06, 0x01, 0x00, 0x04, 0x0b, 0x08, 0x00, 0x09, 0x00, 0x00, 0x00
        /*0020*/ 	.byte	0x00, 0x00, 0x00, 0x00


//--------------------- .nv.info._Z20bfs_vertix_bottom_upPiS_S_Pbii --------------------------
	.section	.nv.info._Z20bfs_vertix_bottom_upPiS_S_Pbii,"",@"SHT_CUDA_INFO"
	.sectionflags	@""
	.align	4


	//----- nvinfo : EIATTR_CUDA_API_VERSION
	.align		4
        /*0000*/ 	.byte	0x04, 0x37
        /*0002*/ 	.short	(.L_13 - .L_12)
.L_12:
        /*0004*/ 	.word	0x00000082


	//----- nvinfo : EIATTR_KPARAM_INFO
	.align		4
.L_13:
        /*0008*/ 	.byte	0x04, 0x17
        /*000a*/ 	.short	(.L_15 - .L_14)
.L_14:
        /*000c*/ 	.word	0x00000000
        /*0010*/ 	.short	0x0005
        /*0012*/ 	.short	0x0024
        /*0014*/ 	.byte	0x00, 0xf0, 0x11, 0x00


	//----- nvinfo : EIATTR_KPARAM_INFO
	.align		4
.L_15:
        /*0018*/ 	.byte	0x04, 0x17
        /*001a*/ 	.short	(.L_17 - .L_16)
.L_16:
        /*001c*/ 	.word	0x00000000
        /*0020*/ 	.short	0x0004
        /*0022*/ 	.short	0x0020
        /*0024*/ 	.byte	0x00, 0xf0, 0x11, 0x00


	//----- nvinfo : EIATTR_KPARAM_INFO
	.align		4
.L_17:
        /*0028*/ 	.byte	0x04, 0x17
        /*002a*/ 	.short	(.L_19 - .L_18)
.L_18:
        /*002c*/ 	.word	0x00000000
        /*0030*/ 	.short	0x0003
        /*0032*/ 	.short	0x0018
        /*0034*/ 	.byte	0x00, 0xf5, 0x21, 0x00


	//----- nvinfo : EIATTR_KPARAM_INFO
	.align		4
.L_19:
        /*0038*/ 	.byte	0x04, 0x17
        /*003a*/ 	.short	(.L_21 - .L_20)
.L_20:
        /*003c*/ 	.word	0x00000000
        /*0040*/ 	.short	0x0002
        /*0042*/ 	.short	0x0010
        /*0044*/ 	.byte	0x00, 0xf5, 0x21, 0x00


	//----- nvinfo : EIATTR_KPARAM_INFO
	.align		4
.L_21:
        /*0048*/ 	.byte	0x04, 0x17
        /*004a*/ 	.short	(.L_23 - .L_22)
.L_22:
        /*004c*/ 	.word	0x00000000
        /*0050*/ 	.short	0x0001
        /*0052*/ 	.short	0x0008
        /*0054*/ 	.byte	0x00, 0xf5, 0x21, 0x00


	//----- nvinfo : EIATTR_KPARAM_INFO
	.align		4
.L_23:
        /*0058*/ 	.byte	0x04, 0x17
        /*005a*/ 	.short	(.L_25 - .L_24)
.L_24:
        /*005c*/ 	.word	0x00000000
        /*0060*/ 	.short	0x0000
        /*0062*/ 	.short	0x0000
        /*0064*/ 	.byte	0x00, 0xf5, 0x21, 0x00


	//----- nvinfo : EIATTR_SPARSE_MMA_MASK
	.align		4
.L_25:
        /*0068*/ 	.byte	0x03, 0x50
        /*006a*/ 	.short	0x0000


	//----- nvinfo : EIATTR_MAXREG_COUNT
	.align		4
        /*006c*/ 	.byte	0x03, 0x1b
        /*006e*/ 	.short	0x00ff


	//----- nvinfo : EIATTR_MERCURY_ISA_VERSION
	.align		4
        /*0070*/ 	.byte	0x03, 0x5f
        /*0072*/ 	.short	0x0101


	//----- nvinfo : EIATTR_VRC_CTA_INIT_COUNT
	.align		4
        /*0074*/ 	.byte	0x02, 0x4a
	.zero		1
	.zero		1


	//----- nvinfo : EIATTR_EXIT_INSTR_OFFSETS
	.align		4
        /*0078*/ 	.byte	0x04, 0x1c
        /*007a*/ 	.short	(.L_27 - .L_26)


	//   ....[0]....
.L_26:
        /*007c*/ 	.word	0x00000070


	//   ....[1]....
        /*0080*/ 	.word	0x000000d0


	//   ....[2]....
        /*0084*/ 	.word	0x00000130


	//   ....[3]....
        /*0088*/ 	.word	0x00000220


	//   ....[4]....
        /*008c*/ 	.word	0x000002f0


	//----- nvinfo : EIATTR_CRS_STACK_SIZE
	.align		4
.L_27:
        /*0090*/ 	.byte	0x04, 0x1e
        /*0092*/ 	.short	(.L_29 - .L_28)
.L_28:
        /*0094*/ 	.word	0x00000000


	//----- nvinfo : EIATTR_CBANK_PARAM_SIZE
	.align		4
.L_29:
        /*0098*/ 	.byte	0x03, 0x19
        /*009a*/ 	.short	0x0028


	//----- nvinfo : EIATTR_PARAM_CBANK
	.align		4
        /*009c*/ 	.byte	0x04, 0x0a
        /*009e*/ 	.short	(.L_31 - .L_30)
	.align		4
.L_30:
        /*00a0*/ 	.word	index@(.nv.constant0._Z20bfs_vertix_bottom_upPiS_S_Pbii)
        /*00a4*/ 	.short	0x0380
        /*00a6*/ 	.short	0x0028


	//----- nvinfo : EIATTR_SW_WAR
	.align		4
.L_31:
        /*00a8*/ 	.byte	0x04, 0x36
        /*00aa*/ 	.short	(.L_33 - .L_32)
.L_32:
        /*00ac*/ 	.word	0x00000008
.L_33:


//--------------------- .nv.info._Z19bfs_vertix_top_downPiS_S_Pbii --------------------------
	.section	.nv.info._Z19bfs_vertix_top_downPiS_S_Pbii,"",@"SHT_CUDA_INFO"
	.sectionflags	@""
	.align	4


	//----- nvinfo : EIATTR_CUDA_API_VERSION
	.align		4
        /*0000*/ 	.byte	0x04, 0x37
        /*0002*/ 	.short	(.L_35 - .L_34)
.L_34:
        /*0004*/ 	.word	0x00000082


	//----- nvinfo : EIATTR_KPARAM_INFO
	.align		4
.L_35:
        /*0008*/ 	.byte	0x04, 0x17
        /*000a*/ 	.short	(.L_37 - .L_36)
.L_36:
        /*000c*/ 	.word	0x00000000
        /*0010*/ 	.short	0x0005
        /*0012*/ 	.short	0x0024
        /*0014*/ 	.byte	0x00, 0xf0, 0x11, 0x00


	//----- nvinfo : EIATTR_KPARAM_INFO
	.align		4
.L_37:
        /*0018*/ 	.byte	0x04, 0x17
        /*001a*/ 	.short	(.L_39 - .L_38)
.L_38:
        /*001c*/ 	.word	0x00000000
        /*0020*/ 	.short	0x0004
        /*0022*/ 	.short	0x0020
        /*0024*/ 	.byte	0x00, 0xf0, 0x11, 0x00


	//----- nvinfo : EIATTR_KPARAM_INFO
	.align		4
.L_39:
        /*0028*/ 	.byte	0x04, 0x17
        /*002a*/ 	.short	(.L_41 - .L_40)
.L_40:
        /*002c*/ 	.word	0x00000000
        /*0030*/ 	.short	0x0003
        /*0032*/ 	.short	0x0018
        /*0034*/ 	.byte	0x00, 0xf5, 0x21, 0x00


	//----- nvinfo : EIATTR_KPARAM_INFO
	.align		4
.L_41:
        /*0038*/ 	.byte	0x04, 0x17
        /*003a*/ 	.short	(.L_43 - .L_42)
.L_42:
        /*003c*/ 	.word	0x00000000
        /*0040*/ 	.short	0x0002
        /*0042*/ 	.short	0x0010
        /*0044*/ 	.byte	0x00, 0xf5, 0x21, 0x00


	//----- nvinfo : EIATTR_KPARAM_INFO
	.align		4
.L_43:
        /*0048*/ 	.byte	0x04, 0x17
        /*004a*/ 	.short	(.L_45 - .L_44)
.L_44:
        /*004c*/ 	.word	0x00000000
        /*0050*/ 	.short	0x0001
        /*0052*/ 	.short	0x0008
        /*0054*/ 	.byte	0x00, 0xf5, 0x21, 0x00


	//----- nvinfo : EIATTR_KPARAM_INFO
	.align		4
.L_45:
        /*0058*/ 	.byte	0x04, 0x17
        /*005a*/ 	.short	(.L_47 - .L_46)
.L_46:
        /*005c*/ 	.word	0x00000000
        /*0060*/ 	.short	0x0000
        /*0062*/ 	.short	0x0000
        /*0064*/ 	.byte	0x00, 0xf5, 0x21, 0x00


	//----- nvinfo : EIATTR_SPARSE_MMA_MASK
	.align		4
.L_47:
        /*0068*/ 	.byte	0x03, 0x50
        /*006a*/ 	.short	0x0000


	//----- nvinfo : EIATTR_MAXREG_COUNT
	.align		4
        /*006c*/ 	.byte	0x03, 0x1b
        /*006e*/ 	.short	0x00ff


	//----- nvinfo : EIATTR_MERCURY_ISA_VERSION
	.align		4
        /*0070*/ 	.byte	0x03, 0x5f
        /*0072*/ 	.short	0x0101


	//----- nvinfo : EIATTR_VRC_CTA_INIT_COUNT
	.align		4
        /*0074*/ 	.byte	0x02, 0x4a
	.zero		1
	.zero		1


	//----- nvinfo : EIATTR_EXIT_INSTR_OFFSETS
	.align		4
        /*0078*/ 	.byte	0x04, 0x1c
        /*007a*/ 	.short	(.L_49 - .L_48)


	//   ....[0]....
.L_48:
        /*007c*/ 	.word	0x00000070


	//   ....[1]....
        /*0080*/ 	.word	0x000000f0


	//   ....[2]....
        /*0084*/ 	.word	0x00000150


	//   ....[3]....
        /*0088*/ 	.word	0x000002c0


	//   ....[4]....
        /*008c*/ 	.word	0x00000300


	//----- nvinfo : EIATTR_CRS_STACK_SIZE
	.align		4
.L_49:
        /*0090*/ 	.byte	0x04, 0x1e
        /*0092*/ 	.short	(.L_51 - .L_50)
.L_50:
        /*0094*/ 	.word	0x00000000


	//----- nvinfo : EIATTR_CBANK_PARAM_SIZE
	.align		4
.L_51:
        /*0098*/ 	.byte	0x03, 0x19
        /*009a*/ 	.short	0x0028


	//----- nvinfo : EIATTR_PARAM_CBANK
	.align		4
        /*009c*/ 	.byte	0x04, 0x0a
        /*009e*/ 	.short	(.L_53 - .L_52)
	.align		4
.L_52:
        /*00a0*/ 	.word	index@(.nv.constant0._Z19bfs_vertix_top_downPiS_S_Pbii)
        /*00a4*/ 	.short	0x0380
        /*00a6*/ 	.short	0x0028


	//----- nvinfo : EIATTR_SW_WAR
	.align		4
.L_53:
        /*00a8*/ 	.byte	0x04, 0x36
        /*00aa*/ 	.short	(.L_55 - .L_54)
.L_54:
        /*00ac*/ 	.word	0x00000008
.L_55:


//--------------------- .nv.callgraph             --------------------------
	.section	.nv.callgraph,"",@"SHT_CUDA_CALLGRAPH"
	.align	4
	.sectionentsize	8
	.align		4
        /*0000*/ 	.word	0x00000000
	.align		4
        /*0004*/ 	.word	0xffffffff
	.align		4
        /*0008*/ 	.word	0x00000000
	.align		4
        /*000c*/ 	.word	0xfffffffe
	.align		4
        /*0010*/ 	.word	0x00000000
	.align		4
        /*0014*/ 	.word	0xfffffffd
	.align		4
        /*0018*/ 	.word	0x00000000
	.align		4
        /*001c*/ 	.word	0xfffffffc


//--------------------- .text._Z20bfs_vertix_bottom_upPiS_S_Pbii --------------------------
	.section	.text._Z20bfs_vertix_bottom_upPiS_S_Pbii,"ax",@progbits
	.align	128
        .global         _Z20bfs_vertix_bottom_upPiS_S_Pbii
        .type           _Z20bfs_vertix_bottom_upPiS_S_Pbii,@function
        .size           _Z20bfs_vertix_bottom_upPiS_S_Pbii,(.L_x_9 - _Z20bfs_vertix_bottom_upPiS_S_Pbii)
        .other          _Z20bfs_vertix_bottom_upPiS_S_Pbii,@"STO_CUDA_ENTRY STV_DEFAULT"
_Z20bfs_vertix_bottom_upPiS_S_Pbii:
.text._Z20bfs_vertix_bottom_upPiS_S_Pbii:
[----:B------:R-:W-:Y:S01]  /*0000*/  LDC R1, c[0x0][0x37c] ;  /* 0x0000df00ff017b82 */ /* 0x000fe20000000800 */
[----:B------:R-:W0:Y:S07]  /*0010*/  S2R R9, SR_TID.X ;  /* 0x0000000000097919 */ /* 0x000e2e0000002100 */
[----:B------:R-:W0:Y:S01]  /*0020*/  S2UR UR4, SR_CTAID.X ;  /* 0x00000000000479c3 */ /* 0x000e220000002500 */
[----:B------:R-:W1:Y:S07]  /*0030*/  LDCU UR5, c[0x0][0x3a0] ;  /* 0x00007400ff0577ac */ /* 0x000e6e0008000800 */
[----:B------:R-:W0:Y:S02]  /*0040*/  LDC R0, c[0x0][0x360] ;  /* 0x0000d800ff007b82 */ /* 0x000e240000000800 */
[----:B0-----:R-:W-:-:S05]  /*0050*/  IMAD R9, R0, UR4, R9 ;  /* 0x0000000400097c24 */ /* 0x001fca000f8e0209 */
[----:B-1----:R-:W-:-:S13]  /*0060*/  ISETP.GE.AND P0, PT, R9, UR5, PT ;  /* 0x0000000509007c0c */ /* 0x002fda000bf06270 */
[----:B------:R-:W-:Y:S05]  /*0070*/  @P0 EXIT ;  /* 0x000000000000094d */ /* 0x000fea0003800000 */
[----:B------:R-:W0:Y:S01]  /*0080*/  LDC.64 R6, c[0x0][0x390] ;  /* 0x0000e400ff067b82 */ /* 0x000e220000000a00 */
[----:B------:R-:W1:Y:S01]  /*0090*/  LDCU.64 UR6, c[0x0][0x358] ;  /* 0x00006b00ff0677ac */ /* 0x000e620008000a00 */
[----:B0-----:R-:W-:-:S05]  /*00a0*/  IMAD.WIDE R2, R9, 0x4, R6 ;  /* 0x0000000409027825 */ /* 0x001fca00078e0206 */
[----:B-1----:R-:W2:Y:S02]  /*00b0*/  LDG.E R0, desc[UR6][R2.64] ;  /* 0x0000000602007981 */ /* 0x002ea4000c1e1900 */
[----:B--2---:R-:W-:-:S13]  /*00c0*/  ISETP.NE.AND P0, PT, R0, -0x1, PT ;  /* 0xffffffff0000780c */ /* 0x004fda0003f05270 */
[----:B------:R-:W-:Y:S05]  /*00d0*/  @P0 EXIT ;  /* 0x000000000000094d */ /* 0x000fea0003800000 */
[----:B------:R-:W0:Y:S02]  /*00e0*/  LDC.64 R4, c[0x0][0x380] ;  /* 0x0000e000ff047b82 */ /* 0x000e240000000a00 */
[----:B0-----:R-:W-:-:S05]  /*00f0*/  IMAD.WIDE R4, R9, 0x4, R4 ;  /* 0x0000000409047825 */ /* 0x001fca00078e0204 */
[----:B------:R-:W2:Y:S04]  /*0100*/  LDG.E R0, desc[UR6][R4.64] ;  /* 0x0000000604007981 */ /* 0x000ea8000c1e1900 */
[----:B------:R-:W2:Y:S02]  /*0110*/  LDG.E R13, desc[UR6][R4.64+0x4] ;  /* 0x00000406040d7981 */ /* 0x000ea4000c1e1900 */
[----:B--2---:R-:W-:-:S13]  /*0120*/  ISETP.GE.AND P0, PT, R0, R13, PT ;  /* 0x0000000d0000720c */ /* 0x004fda0003f06270 */
[----:B------:R-:W-:Y:S05]  /*0130*/  @P0 EXIT ;  /* 0x000000000000094d */ /* 0x000fea0003800000 */
[----:B------:R-:W0:Y:S01]  /*0140*/  LDC.64 R4, c[0x0][0x388] ;  /* 0x0000e200ff047b82 */ /* 0x000e220000000a00 */
[----:B------:R-:W1:Y:S07]  /*0150*/  LDCU UR4, c[0x0][0x3a4] ;  /* 0x00007480ff0477ac */ /* 0x000e6e0008000800 */
[----:B------:R-:W2:Y:S08]  /*0160*/  LDC.64 R8, c[0x0][0x388] ;  /* 0x0000e200ff087b82 */ /* 0x000eb00000000a00 */
[----:B------:R-:W3:Y:S01]  /*0170*/  LDC.64 R10, c[0x0][0x390] ;  /* 0x0000e400ff0a7b82 */ /* 0x000ee20000000a00 */
[----:B0-----:R-:W-:-:S06]  /*0180*/  IMAD.WIDE R4, R0, 0x4, R4 ;  /* 0x0000000400047825 */ /* 0x001fcc00078e0204 */
[----:B------:R-:W4:Y:S02]  /*0190*/  LDG.E R5, desc[UR6][R4.64] ;  /* 0x0000000604057981 */ /* 0x000f24000c1e1900 */
[----:B----4-:R-:W-:-:S06]  /*01a0*/  IMAD.WIDE R6, R5, 0x4, R6 ;  /* 0x0000000405067825 */ /* 0x010fcc00078e0206 */
[----:B------:R-:W4:Y:S01]  /*01b0*/  LDG.E R6, desc[UR6][R6.64] ;  /* 0x0000000606067981 */ /* 0x000f22000c1e1900 */
[----:B-1----:R-:W-:Y:S01]  /*01c0*/  UIADD3 UR4, UPT, UPT, UR4, -0x1, URZ ;  /* 0xffffffff04047890 */ /* 0x002fe2000fffe0ff */
[----:B------:R-:W-:Y:S05]  /*01d0*/  BSSY.RECONVERGENT B0, `(.L_x_0) ;  /* 0x000000c000007945 */ /* 0x000fea0003800200 */
[----:B----4-:R-:W-:-:S13]  /*01e0*/  ISETP.NE.AND P0, PT, R6, UR4, PT ;  /* 0x0000000406007c0c */ /* 0x010fda000bf05270 */
[----:B--23--:R-:W-:Y:S05]  /*01f0*/  @!P0 BRA `(.L_x_1) ;  /* 0x0000000000248947 */ /* 0x00cfea0003800000 */
.L_x_2:
[----:B------:R-:W-:-:S04]  /*0200*/  IADD3 R0, PT, PT, R0, 0x1, RZ ;  /* 0x0000000100007810 */ /* 0x000fc80007ffe0ff */
[----:B------:R-:W-:-:S13]  /*0210*/  ISETP.GE.AND P0, PT, R0, R13, PT ;  /* 0x0000000d0000720c */ /* 0x000fda0003f06270 */
[----:B------:R-:W-:Y:S05]  /*0220*/  @P0 EXIT ;  /* 0x000000000000094d */ /* 0x000fea0003800000 */
[----:B------:R-:W-:-:S05]  /*0230*/  IMAD.WIDE R6, R0, 0x4, R8 ;  /* 0x0000000400067825 */ /* 0x000fca00078e0208 */
[----:B------:R-:W2:Y:S02]  /*0240*/  LDG.E R5, desc[UR6][R6.64] ;  /* 0x0000000606057981 */ /* 0x000ea4000c1e1900 */
[----:B--2---:R-:W-:-:S06]  /*0250*/  IMAD.WIDE R4, R5, 0x4, R10 ;  /* 0x0000000405047825 */ /* 0x004fcc00078e020a */
[----:B------:R-:W2:Y:S02]  /*0260*/  LDG.E R4, desc[UR6][R4.64] ;  /* 0x0000000604047981 */ /* 0x000ea4000c1e1900 */
[----:B--2---:R-:W-:-:S13]  /*0270*/  ISETP.NE.AND P0, PT, R4, UR4, PT ;  /* 0x0000000404007c0c */ /* 0x004fda000bf05270 */
[----:B------:R-:W-:Y:S05]  /*0280*/  @P0 BRA `(.L_x_2) ;  /* 0xfffffffc00dc0947 */ /* 0x000fea000383ffff */
.L_x_1:
[----:B------:R-:W-:Y:S05]  /*0290*/  BSYNC.RECONVERGENT B0 ;  /* 0x0000000000007941 */ /* 0x000fea0003800200 */
.L_x_0:
[----:B------:R-:W0:Y:S01]  /*02a0*/  LDC R7, c[0x0][0x3a4] ;  /* 0x0000e900ff077b82 */ /* 0x000e220000000800 */
[----:B------:R-:W-:-:S07]  /*02b0*/  HFMA2 R0, -RZ, RZ, 0, 5.9604644775390625e-08 ;  /* 0x00000001ff007431 */ /* 0x000fce00000001ff */
[----:B------:R-:W1:Y:S01]  /*02c0*/  LDC.64 R4, c[0x0][0x398] ;  /* 0x0000e600ff047b82 */ /* 0x000e620000000a00 */
[----:B0-----:R-:W-:Y:S04]  /*02d0*/  STG.E desc[UR6][R2.64], R7 ;  /* 0x0000000702007986 */ /* 0x001fe8000c101906 */
[----:B-1----:R-:W-:Y:S01]  /*02e0*/  STG.E.U8 desc[UR6][R4.64], R0 ;  /* 0x0000000004007986 */ /* 0x002fe2000c101106 */
[----:B------:R-:W-:Y:S05]  /*02f0*/  EXIT ;  /* 0x000000000000794d */ /* 0x000fea0003800000 */
.L_x_3:
[----:B------:R-:W-:-:S00]  /*0300*/  BRA `(.L_x_3) ;  /* 0xfffffffc00fc7947 */ /* 0x000fc0000383ffff */
[----:B------:R-:W-:-:S00]  /*0310*/  NOP ;  /* 0x0000000000007918 */ /* 0x000fc00000000000 */
        /* <DEDUP_REMOVED lines=14> */
.L_x_9:


//--------------------- .text._Z19bfs_vertix_top_downPiS_S_Pbii --------------------------
	.section	.text._Z19bfs_vertix_top_downPiS_S_Pbii,"ax",@progbits
	.align	128
        .global         _Z19bfs_vertix_top_downPiS_S_Pbii
        .type           _Z19bfs_vertix_top_downPiS_S_Pbii,@function
        .size           _Z19bfs_vertix_top_downPiS_S_Pbii,(.L_x_10 - _Z19bfs_vertix_top_downPiS_S_Pbii)
        .other          _Z19bfs_vertix_top_downPiS_S_Pbii,@"STO_CUDA_ENTRY STV_DEFAULT"
_Z19bfs_vertix_top_downPiS_S_Pbii:
.text._Z19bfs_vertix_top_downPiS_S_Pbii:
        /* <DEDUP_REMOVED lines=10> */
[----:B------:R-:W2:Y:S01]  /*00a0*/  LDCU UR4, c[0x0][0x3a4] ;  /* 0x00007480ff0477ac */ /* 0x000ea20008000800 */
[----:B0-----:R-:W-:-:S06]  /*00b0*/  IMAD.WIDE R2, R5, 0x4, R2 ;  /* 0x0000000405027825 */ /* 0x001fcc00078e0202 */
[----:B-1----:R-:W3:Y:S01]  /*00c0*/  LDG.E R2, desc[UR6][R2.64] ;  /* 0x0000000602027981 */ /* 0x002ee2000c1e1900 */
[----:B--2---:R-:W-:-:S06]  /*00d0*/  UIADD3 UR4, UPT, UPT, UR4, -0x1, URZ ;  /* 0xffffffff04047890 */ /* 0x004fcc000fffe0ff */
[----:B---3--:R-:W-:-:S13]  /*00e0*/  ISETP.NE.AND P0, PT, R2, UR4, PT ;  /* 0x0000000402007c0c */ /* 0x008fda000bf05270 */
[----:B------:R-:W-:Y:S05]  /*00f0*/  @P0 EXIT ;  /* 0x000000000000094d */ /* 0x000fea0003800000 */
[----:B------:R-:W0:Y:S02]  /*0100*/  LDC.64 R2, c[0x0][0x380] ;  /* 0x0000e000ff027b82 */ /* 0x000e240000000a00 */
[----:B0-----:R-:W-:-:S05]  /*0110*/  IMAD.WIDE R2, R5, 0x4, R2 ;  /* 0x0000000405027825 */ /* 0x001fca00078e0202 */
[----:B------:R-:W2:Y:S04]  /*0120*/  LDG.E R0, desc[UR6][R2.64] ;  /* 0x0000000602007981 */ /* 0x000ea8000c1e1900 */
[----:B------:R-:W2:Y:S02]  /*0130*/  LDG.E R5, desc[UR6][R2.64+0x4] ;  /* 0x0000040602057981 */ /* 0x000ea4000c1e1900 */
[----:B--2---:R-:W-:-:S13]  /*0140*/  ISETP.GE.AND P0, PT, R0, R5, PT ;  /* 0x000000050000720c */ /* 0x004fda0003f06270 */
[----:B------:R-:W-:Y:S05]  /*0150*/  @P0 EXIT ;  /* 0x000000000000094d */ /* 0x000fea0003800000 */
[----:B------:R-:W0:Y:S01]  /*0160*/  LDC R15, c[0x0][0x3a4] ;  /* 0x0000e900ff0f7b82 */ /* 0x000e220000000800 */
[----:B------:R-:W-:Y:S01]  /*0170*/  BSSY.RECONVERGENT B0, `(.L_x_4) ;  /* 0x0000013000007945 */ /* 0x000fe20003800200 */
[----:B------:R-:W-:Y:S01]  /*0180*/  IMAD.MOV.U32 R13, RZ, RZ, R5 ;  /* 0x000000ffff0d7224 */ /* 0x000fe200078e0005 */
[----:B------:R-:W-:-:S05]  /*0190*/  PRMT R12, RZ, 0x7610, R12 ;  /* 0x00007610ff0c7816 */ /* 0x000fca000000000c */
[----:B------:R-:W1:Y:S08]  /*01a0*/  LDC.64 R10, c[0x0][0x390] ;  /* 0x0000e400ff0a7b82 */ /* 0x000e700000000a00 */
[----:B------:R-:W2:Y:S02]  /*01b0*/  LDC.64 R6, c[0x0][0x388] ;  /* 0x0000e200ff067b82 */ /* 0x000ea40000000a00 */
.L_x_7:
[----:B--2---:R-:W-:-:S06]  /*01c0*/  IMAD.WIDE R4, R0, 0x4, R6 ;  /* 0x0000000400047825 */ /* 0x004fcc00078e0206 */
[----:B-1----:R-:W1:Y:S02]  /*01d0*/  LDG.E R5, desc[UR6][R4.64] ;  /* 0x0000000604057981 */ /* 0x002e64000c1e1900 */
[----:B-1----:R-:W-:-:S05]  /*01e0*/  IMAD.WIDE R8, R5, 0x4, R10 ;  /* 0x0000000405087825 */ /* 0x002fca00078e020a */
[----:B------:R-:W2:Y:S01]  /*01f0*/  LDG.E R14, desc[UR6][R8.64] ;  /* 0x00000006080e7981 */ /* 0x000ea2000c1e1900 */
[----:B------:R-:W-:Y:S01]  /*0200*/  BSSY.RECONVERGENT B1, `(.L_x_5) ;  /* 0x0000007000017945 */ /* 0x000fe20003800200 */
[----:B------:R-:W-:Y:S01]  /*0210*/  VIADD R0, R0, 0x1 ;  /* 0x0000000100007836 */ /* 0x000fe20000000000 */
[----:B--2---:R-:W-:-:S13]  /*0220*/  ISETP.NE.AND P0, PT, R14, -0x1, PT ;  /* 0xffffffff0e00780c */ /* 0x004fda0003f05270 */
[----:B------:R-:W-:Y:S05]  /*0230*/  @P0 BRA `(.L_x_6) ;  /* 0x00000000000c0947 */ /* 0x000fea0003800000 */
[----:B0-----:R1:W-:Y:S04]  /*0240*/  STG.E desc[UR6][R8.64], R15 ;  /* 0x0000000f08007986 */ /* 0x0013e8000c101906 */
[----:B------:R1:W5:Y:S01]  /*0250*/  LDG.E R13, desc[UR6][R2.64+0x4] ;  /* 0x00000406020d7981 */ /* 0x000362000c1e1900 */
[----:B------:R-:W-:-:S07]  /*0260*/  HFMA2 R12, -RZ, RZ, 0, 5.9604644775390625e-08 ;  /* 0x00000001ff0c7431 */ /* 0x000fce00000001ff */
.L_x_6:
[----:B------:R-:W-:Y:S05]  /*0270*/  BSYNC.RECONVERGENT B1 ;  /* 0x0000000000017941 */ /* 0x000fea0003800200 */
.L_x_5:
[----:B-----5:R-:W-:-:S13]  /*0280*/  ISETP.GE.AND P0, PT, R0, R13, PT ;  /* 0x0000000d0000720c */ /* 0x020fda0003f06270 */
[----:B------:R-:W-:Y:S05]  /*0290*/  @!P0 BRA `(.L_x_7) ;  /* 0xfffffffc00c88947 */ /* 0x000fea000383ffff */
[----:B------:R-:W-:Y:S05]  /*02a0*/  BSYNC.RECONVERGENT B0 ;  /* 0x0000000000007941 */ /* 0x000fea0003800200 */
.L_x_4:
[----:B------:R-:W-:-:S13]  /*02b0*/  LOP3.LUT P0, RZ, R12, 0xff, RZ, 0xc0, !PT ;  /* 0x000000ff0cff7812 */ /* 0x000fda000780c0ff */
[----:B------:R-:W-:Y:S05]  /*02c0*/  @!P0 EXIT ;  /* 0x000000000000894d */ /* 0x000fea0003800000 */
[----:B-1----:R-:W1:Y:S01]  /*02d0*/  LDC.64 R2, c[0x0][0x398] ;  /* 0x0000e600ff027b82 */ /* 0x002e620000000a00 */
[----:B------:R-:W-:-:S05]  /*02e0*/  IMAD.MOV.U32 R0, RZ, RZ, 0x1 ;  /* 0x00000001ff007424 */ /* 0x000fca00078e00ff */
[----:B-1----:R-:W-:Y:S01]  /*02f0*/  STG.E.U8 desc[UR6][R2.64], R0 ;  /* 0x0000000002007986 */ /* 0x002fe2000c101106 */
[----:B------:R-:W-:Y:S05]  /*0300*/  EXIT ;  /* 0x000000000000794d */ /* 0x000fea0003800000 */
.L_x_8:
        /* <DEDUP_REMOVED lines=15> */
.L_x_10:


//--------------------- .nv.shared.reserved.0     --------------------------
	.section	.nv.shared.reserved.0,"aw",@nobits
	.weak		__nv_reservedSMEM_offset_0_alias
	.size		__nv_reservedSMEM_offset_0_alias, 0, 64
	.other		__nv_reservedSMEM_offset_0_alias,@"STO_CUDA_RESERVED_SHARED STV_DEFAULT"
__nv_reservedSMEM_offset_0_alias:
	.zero		0
	.zero		64


//--------------------- .nv.constant0._Z20bfs_vertix_bottom_upPiS_S_Pbii --------------------------
	.section	.nv.constant0._Z20bfs_vertix_bottom_upPiS_S_Pbii,"a",@progbits
	.sectionflags	@""
	.align	4
.nv.constant0._Z20bfs_vertix_bottom_upPiS_S_Pbii:
	.zero		936


//--------------------- .nv.constant0._Z19bfs_vertix_top_downPiS_S_Pbii --------------------------
	.section	.nv.constant0._Z19bfs_vertix_top_downPiS_S_Pbii,"a",@progbits
	.sectionflags	@""
	.align	4
.nv.constant0._Z19bfs_vertix_top_downPiS_S_Pbii:
	.zero		936


//--------------------- SYMBOLS --------------------------

	.type		.nv.reservedSmem.offset0,@object
	.size		.nv.reservedSmem.offset0,0x4
